//
// Generated by NVIDIA NVVM Compiler
//
// Compiler Build ID: CL-36424714
// Cuda compilation tools, release 13.0, V13.0.88
// Based on NVVM 20.0.0
//

.version 9.0
.target sm_100
.address_size 64

	// .globl	_Z15print_threadIdxv
.extern .func  (.param .b32 func_retval0) vprintf
(
	.param .b64 vprintf_param_0,
	.param .b64 vprintf_param_1
)
;
.global .align 1 .b8 $str[51] = {116, 104, 114, 101, 97, 100, 73, 100, 120, 46, 120, 58, 32, 37, 100, 44, 32, 116, 104, 114, 101, 97, 100, 73, 100, 120, 46, 121, 58, 32, 37, 100, 44, 32, 116, 104, 114, 101, 97, 100, 73, 100, 120, 46, 122, 58, 32, 37, 100, 10};
.global .align 1 .b8 $str$1[93] = {98, 108, 111, 99, 107, 73, 100, 120, 46, 120, 58, 32, 37, 100, 44, 32, 98, 108, 111, 99, 107, 73, 100, 120, 46, 121, 58, 32, 37, 100, 44, 32, 98, 108, 111, 99, 107, 73, 100, 120, 46, 122, 58, 32, 37, 100, 44, 32, 103, 114, 105, 100, 68, 105, 109, 46, 120, 58, 32, 37, 100, 44, 32, 103, 114, 105, 100, 68, 105, 109, 46, 121, 58, 32, 37, 100, 44, 32, 103, 114, 105, 100, 68, 105, 109, 46, 122, 58, 32, 37, 100, 10};

.visible .entry _Z15print_threadIdxv()
{
	.local .align 8 .b8 	__local_depot0[16];
	.reg .b64 	%SP;
	.reg .b64 	%SPL;
	.reg .b32 	%r<6>;
	.reg .b64 	%rd<5>;

	mov.u64 	%SPL, __local_depot0;
	cvta.local.u64 	%SP, %SPL;
	add.u64 	%rd1, %SP, 0;
	add.u64 	%rd2, %SPL, 0;
	mov.u32 	%r1, %tid.x;
	mov.u32 	%r2, %tid.y;
	mov.u32 	%r3, %tid.z;
	st.local.v2.u32 	[%rd2], {%r1, %r2};
	st.local.u32 	[%rd2+8], %r3;
	mov.u64 	%rd3, $str;
	cvta.global.u64 	%rd4, %rd3;
	{ // callseq 0, 0
	.param .b64 param0;
	st.param.b64 	[param0], %rd4;
	.param .b64 param1;
	st.param.b64 	[param1], %rd1;
	.param .b32 retval0;
	call.uni (retval0), 
	vprintf, 
	(
	param0, 
	param1
	);
	ld.param.b32 	%r4, [retval0];
	} // callseq 0
	ret;

}
	// .globl	_Z26print_blockIdx_and_gridIdxv
.visible .entry _Z26print_blockIdx_and_gridIdxv()
{
	.local .align 8 .b8 	__local_depot1[24];
	.reg .b64 	%SP;
	.reg .b64 	%SPL;
	.reg .b32 	%r<9>;
	.reg .b64 	%rd<5>;

	mov.u64 	%SPL, __local_depot1;
	cvta.local.u64 	%SP, %SPL;
	add.u64 	%rd1, %SP, 0;
	add.u64 	%rd2, %SPL, 0;
	mov.u32 	%r1, %ctaid.x;
	mov.u32 	%r2, %ctaid.y;
	mov.u32 	%r3, %ctaid.z;
	mov.u32 	%r4, %nctaid.x;
	mov.u32 	%r5, %nctaid.y;
	mov.u32 	%r6, %nctaid.z;
	st.local.v2.u32 	[%rd2], {%r1, %r2};
	st.local.v2.u32 	[%rd2+8], {%r3, %r4};
	st.local.v2.u32 	[%rd2+16], {%r5, %r6};
	mov.u64 	%rd3, $str$1;
	cvta.global.u64 	%rd4, %rd3;
	{ // callseq 1, 0
	.param .b64 param0;
	st.param.b64 	[param0], %rd4;
	.param .b64 param1;
	st.param.b64 	[param1], %rd1;
	.param .b32 retval0;
	call.uni (retval0), 
	vprintf, 
	(
	param0, 
	param1
	);
	ld.param.b32 	%r7, [retval0];
	} // callseq 1
	ret;

}


// ===== COMPILED SASS (sm_100) =====

	.target	sm_100

	.elftype	@"ET_EXEC"


//--------------------- .note.nv.tkinfo           --------------------------
	.section	.note.nv.tkinfo,"",@"SHT_NOTE"
	.sectionflags	@"SHF_NOTE_NV_TKINFO"
	.tkinfo
        /*0018*/ 	.word	0x00000002
        /*0030*/ 	.string	""
        /*0030*/ 	.string	"ptxas"
        /*0030*/ 	.string	"Cuda compilation tools, release 13.0, V13.0.88"
        /*0030*/ 	.string	"Build cuda_13.0.r13.0/compiler.36424714_0"
        /*0030*/ 	.string	"-arch sm_100 -m 64 "



//--------------------- .note.nv.cuinfo           --------------------------
	.section	.note.nv.cuinfo,"",@"SHT_NOTE"
	.sectionflags	@"SHF_NOTE_NV_CUINFO"
        /*0018*/ 	.short	0x0002
        /*001a*/ 	.short	0x0064
        /*001c*/ 	.short	0x0082
	.zero		2


//--------------------- .nv.info                  --------------------------
	.section	.nv.info,"",@"SHT_CUDA_INFO"
	.align	4


	//----- nvinfo : EIATTR_REGCOUNT
	.align		4
        /*0000*/ 	.byte	0x04, 0x2f
        /*0002*/ 	.short	(.L_3 - .L_2)
	.align		4
.L_2:
        /*0004*/ 	.word	index@(_Z15print_threadIdxv)
        /*0008*/ 	.word	0x00000018


	//----- nvinfo : EIATTR_FRAME_SIZE
	.align		4
.L_3:
        /*000c*/ 	.byte	0x04, 0x11
        /*000e*/ 	.short	(.L_5 - .L_4)
	.align		4
.L_4:
        /*0010*/ 	.word	index@(_Z15print_threadIdxv)
        /*0014*/ 	.word	0x00000010


	//----- nvinfo : EIATTR_REGCOUNT
	.align		4
.L_5:
        /*0018*/ 	.byte	0x04, 0x2f
        /*001a*/ 	.short	(.L_7 - .L_6)
	.align		4
.L_6:
        /*001c*/ 	.word	index@(_Z26print_blockIdx_and_gridIdxv)
        /*0020*/ 	.word	0x00000018


	//----- nvinfo : EIATTR_FRAME_SIZE
	.align		4
.L_7:
        /*0024*/ 	.byte	0x04, 0x11
        /*0026*/ 	.short	(.L_9 - .L_8)
	.align		4
.L_8:
        /*0028*/ 	.word	index@(_Z26print_blockIdx_and_gridIdxv)
        /*002c*/ 	.word	0x00000018


	//----- nvinfo : EIATTR_MIN_STACK_SIZE
	.align		4
.L_9:
        /*0030*/ 	.byte	0x04, 0x12
        /*0032*/ 	.short	(.L_11 - .L_10)
	.align		4
.L_10:
        /*0034*/ 	.word	index@(_Z26print_blockIdx_and_gridIdxv)
        /*0038*/ 	.word	0x00000018


	//----- nvinfo : EIATTR_MIN_STACK_SIZE
	.align		4
.L_11:
        /*003c*/ 	.byte	0x04, 0x12
        /*003e*/ 	.short	(.L_13 - .L_12)
	.align		4
.L_12:
        /*0040*/ 	.word	index@(_Z15print_threadIdxv)
        /*0044*/ 	.word	0x00000010
.L_13:


//--------------------- .nv.compat                --------------------------
	.section	.nv.compat,"",@"SHT_CUDA_COMPAT_INFO"
	.align	4
        /*0000*/ 	.byte	0x02, 0x09, 0x00, 0x00, 0x02, 0x02, 0x01, 0x00, 0x02, 0x05, 0x05, 0x00, 0x03, 0x07, 0x01, 0x01
        /*0010*/ 	.byte	0x02, 0x03, 0x00, 0x00, 0x02, 0x06, 0x01, 0x00, 0x04, 0x0b, 0x08, 0x00, 0x09, 0x00, 0x00, 0x00
        /*0020*/ 	.byte	0x00, 0x00, 0x00, 0x00


//--------------------- .nv.info._Z26print_blockIdx_and_gridIdxv --------------------------
	.section	.nv.info._Z26print_blockIdx_and_gridIdxv,"",@"SHT_CUDA_INFO"
	.sectionflags	@""
	.align	4


	//----- nvinfo : EIATTR_CUDA_API_VERSION
	.align		4
        /*0000*/ 	.byte	0x04, 0x37
        /*0002*/ 	.short	(.L_15 - .L_14)
.L_14:
        /*0004*/ 	.word	0x00000082


	//----- nvinfo : EIATTR_SPARSE_MMA_MASK
	.align		4
.L_15:
        /*0008*/ 	.byte	0x03, 0x50
        /*000a*/ 	.short	0x0000


	//----- nvinfo : EIATTR_MAXREG_COUNT
	.align		4
        /*000c*/ 	.byte	0x03, 0x1b
        /*000e*/ 	.short	0x00ff


	//----- nvinfo : EIATTR_EXTERNS
	.align		4
        /*0010*/ 	.byte	0x04, 0x0f
        /*0012*/ 	.short	(.L_17 - .L_16)


	//   ....[0]....
	.align		4
.L_16:
        /*0014*/ 	.word	index@(vprintf)


	//----- nvinfo : EIATTR_MERCURY_ISA_VERSION
	.align		4
.L_17:
        /*0018*/ 	.byte	0x03, 0x5f
        /*001a*/ 	.short	0x0101


	//----- nvinfo : EIATTR_VRC_CTA_INIT_COUNT
	.align		4
        /*001c*/ 	.byte	0x02, 0x4a
	.zero		1
	.zero		1


	//----- nvinfo : EIATTR_SYSCALL_OFFSETS
	.align		4
        /*0020*/ 	.byte	0x04, 0x46
        /*0022*/ 	.short	(.L_19 - .L_18)


	//   ....[0]....
.L_18:
        /*0024*/ 	.word	0x00000150


	//----- nvinfo : EIATTR_EXIT_INSTR_OFFSETS
	.align		4
.L_19:
        /*0028*/ 	.byte	0x04, 0x1c
        /*002a*/ 	.short	(.L_21 - .L_20)


	//   ....[0]....
.L_20:
        /*002c*/ 	.word	0x00000160


	//----- nvinfo : EIATTR_SW_WAR
	.align		4
.L_21:
        /*0030*/ 	.byte	0x04, 0x36
        /*0032*/ 	.short	(.L_23 - .L_22)
.L_22:
        /*0034*/ 	.word	0x00000008
.L_23:


//--------------------- .nv.info._Z15print_threadIdxv --------------------------
	.section	.nv.info._Z15print_threadIdxv,"",@"SHT_CUDA_INFO"
	.sectionflags	@""
	.align	4


	//----- nvinfo : EIATTR_CUDA_API_VERSION
	.align		4
        /*0000*/ 	.byte	0x04, 0x37
        /*0002*/ 	.short	(.L_25 - .L_24)
.L_24:
        /*0004*/ 	.word	0x00000082


	//----- nvinfo : EIATTR_SPARSE_MMA_MASK
	.align		4
.L_25:
        /*0008*/ 	.byte	0x03, 0x50
        /*000a*/ 	.short	0x0000


	//----- nvinfo : EIATTR_MAXREG_COUNT
	.align		4
        /*000c*/ 	.byte	0x03, 0x1b
        /*000e*/ 	.short	0x00ff


	//----- nvinfo : EIATTR_EXTERNS
	.align		4
        /*0010*/ 	.byte	0x04, 0x0f
        /*0012*/ 	.short	(.L_27 - .L_26)


	//   ....[0]....
	.align		4
.L_26:
        /*0014*/ 	.word	index@(vprintf)


	//----- nvinfo : EIATTR_MERCURY_ISA_VERSION
	.align		4
.L_27:
        /*0018*/ 	.byte	0x03, 0x5f
        /*001a*/ 	.short	0x0101


	//----- nvinfo : EIATTR_VRC_CTA_INIT_COUNT
	.align		4
        /*001c*/ 	.byte	0x02, 0x4a
	.zero		1
	.zero		1


	//----- nvinfo : EIATTR_SYSCALL_OFFSETS
	.align		4
        /*0020*/ 	.byte	0x04, 0x46
        /*0022*/ 	.short	(.L_29 - .L_28)


	//   ....[0]....
.L_28:
        /*0024*/ 	.word	0x00000110


	//----- nvinfo : EIATTR_EXIT_INSTR_OFFSETS
	.align		4
.L_29:
        /*0028*/ 	.byte	0x04, 0x1c
        /*002a*/ 	.short	(.L_31 - .L_30)


	//   ....[0]....
.L_30:
        /*002c*/ 	.word	0x00000120


	//----- nvinfo : EIATTR_SW_WAR
	.align		4
.L_31:
        /*0030*/ 	.byte	0x04, 0x36
        /*0032*/ 	.short	(.L_33 - .L_32)
.L_32:
        /*0034*/ 	.word	0x00000008
.L_33:


//--------------------- .nv.callgraph             --------------------------
	.section	.nv.callgraph,"",@"SHT_CUDA_CALLGRAPH"
	.align	4
	.sectionentsize	8
	.align		4
        /*0000*/ 	.word	0x00000000
	.align		4
        /*0004*/ 	.word	0xffffffff
	.align		4
        /*0008*/ 	.word	index@(_Z26print_blockIdx_and_gridIdxv)
	.align		4
        /*000c*/ 	.word	index@(vprintf)
	.align		4
        /*0010*/ 	.word	index@(_Z15print_threadIdxv)
	.align		4
        /*0014*/ 	.word	index@(vprintf)
	.align		4
        /*0018*/ 	.word	0x00000000
	.align		4
        /*001c*/ 	.word	0xfffffffe
	.align		4
        /*0020*/ 	.word	0x00000000
	.align		4
        /*0024*/ 	.word	0xfffffffd
	.align		4
        /*0028*/ 	.word	0x00000000
	.align		4
        /*002c*/ 	.word	0xfffffffc


//--------------------- .nv.constant4             --------------------------
	.section	.nv.constant4,"a",@progbits
	.align	8
	.align		8
.nv.constant4:
        /*0000*/ 	.dword	vprintf
	.align		8
        /*0008*/ 	.dword	$str
	.align		8
        /*0010*/ 	.dword	$str$1


//--------------------- .text._Z26print_blockIdx_and_gridIdxv --------------------------
	.section	.text._Z26print_blockIdx_and_gridIdxv,"ax",@progbits
	.align	128
        .global         _Z26print_blockIdx_and_gridIdxv
        .type           _Z26print_blockIdx_and_gridIdxv,@function
        .size           _Z26print_blockIdx_and_gridIdxv,(.L_x_4 - _Z26print_blockIdx_and_gridIdxv)
        .other          _Z26print_blockIdx_and_gridIdxv,@"STO_CUDA_ENTRY STV_DEFAULT"
_Z26print_blockIdx_and_gridIdxv:
.text._Z26print_blockIdx_and_gridIdxv:
[----:B------:R-:W0:Y:S01]  /*0000*/  LDC R1, c[0x0][0x37c] ;  /* 0x0000df00ff017b82 */ /* 0x000e220000000800 */
[----:B------:R-:W1:Y:S01]  /*0010*/  S2R R8, SR_CTAID.X ;  /* 0x0000000000087919 */ /* 0x000e620000002500 */
[----:B------:R-:W2:Y:S06]  /*0020*/  LDCU UR5, c[0x0][0x2fc] ;  /* 0x00005f80ff0577ac */ /* 0x000eac0008000800 */
[----:B------:R-:W3:Y:S01]  /*0030*/  LDC R11, c[0x0][0x370] ;  /* 0x0000dc00ff0b7b82 */ /* 0x000ee20000000800 */
[----:B0-----:R-:W-:Y:S01]  /*0040*/  VIADD R1, R1, 0xffffffe8 ;  /* 0xffffffe801017836 */ /* 0x001fe20000000000 */
[----:B------:R-:W1:Y:S01]  /*0050*/  S2R R9, SR_CTAID.Y ;  /* 0x0000000000097919 */ /* 0x000e620000002600 */
[----:B------:R-:W-:Y:S01]  /*0060*/  MOV R0, 0x0 ;  /* 0x0000000000007802 */ /* 0x000fe20000000f00 */
[----:B------:R-:W0:Y:S01]  /*0070*/  LDCU UR4, c[0x0][0x2f8] ;  /* 0x00005f00ff0477ac */ /* 0x000e220008000800 */
[----:B------:R-:W3:Y:S03]  /*0080*/  S2R R10, SR_CTAID.Z ;  /* 0x00000000000a7919 */ /* 0x000ee60000002700 */
[----:B------:R-:W4:Y:S01]  /*0090*/  LDC R12, c[0x0][0x374] ;  /* 0x0000dd00ff0c7b82 */ /* 0x000f220000000800 */
[----:B------:R-:W5:Y:S07]  /*00a0*/  LDCU.64 UR6, c[0x4][0x10] ;  /* 0x01000200ff0677ac */ /* 0x000f6e0008000a00 */
[----:B------:R-:W4:Y:S01]  /*00b0*/  LDC R13, c[0x0][0x378] ;  /* 0x0000de00ff0d7b82 */ /* 0x000f220000000800 */
[----:B0-----:R-:W-:-:S07]  /*00c0*/  IADD3 R6, P0, PT, R1, UR4, RZ ;  /* 0x0000000401067c10 */ /* 0x001fce000ff1e0ff */
[----:B------:R0:W0:Y:S01]  /*00d0*/  LDC.64 R2, c[0x4][R0] ;  /* 0x0100000000027b82 */ /* 0x0000220000000a00 */
[----:B-----5:R-:W-:Y:S01]  /*00e0*/  IMAD.U32 R4, RZ, RZ, UR6 ;  /* 0x00000006ff047e24 */ /* 0x020fe2000f8e00ff */
[----:B------:R-:W-:Y:S01]  /*00f0*/  MOV R5, UR7 ;  /* 0x0000000700057c02 */ /* 0x000fe20008000f00 */
[----:B--2---:R-:W-:Y:S01]  /*0100*/  IMAD.X R7, RZ, RZ, UR5, P0 ;  /* 0x00000005ff077e24 */ /* 0x004fe200080e06ff */
[----:B-1----:R1:W-:Y:S04]  /*0110*/  STL.64 [R1], R8 ;  /* 0x0000000801007387 */ /* 0x0023e80000100a00 */
[----:B---3--:R1:W-:Y:S04]  /*0120*/  STL.64 [R1+0x8], R10 ;  /* 0x0000080a01007387 */ /* 0x0083e80000100a00 */
[----:B----4-:R1:W-:Y:S02]  /*0130*/  STL.64 [R1+0x10], R12 ;  /* 0x0000100c01007387 */ /* 0x0103e40000100a00 */
[----:B------:R-:W-:-:S07]  /*0140*/  LEPC R20, `(.L_x_0) ;  /* 0x000000001014794e */ /* 0x000fce0000000000 */
[----:B01----:R-:W-:Y:S05]  /*0150*/  CALL.ABS.NOINC R2 ;  /* 0x0000000002007343 */ /* 0x003fea0003c00000 */
.L_x_0:
[----:B------:R-:W-:Y:S05]  /*0160*/  EXIT ;  /* 0x000000000000794d */ /* 0x000fea0003800000 */
.L_x_1:
[----:B------:R-:W-:-:S00]  /*0170*/  BRA `(.L_x_1) ;  /* 0xfffffffc00fc7947 */ /* 0x000fc0000383ffff */
[----:B------:R-:W-:-:S00]  /*0180*/  NOP ;  /* 0x0000000000007918 */ /* 0x000fc00000000000 */
[----:B------:R-:W-:-:S00]  /*0190*/  NOP ;  /* 0x0000000000007918 */ /* 0x000fc00000000000 */
[----:B------:R-:W-:-:S00]  /*01a0*/  NOP ;  /* 0x0000000000007918 */ /* 0x000fc00000000000 */
[----:B------:R-:W-:-:S00]  /*01b0*/  NOP ;  /* 0x0000000000007918 */ /* 0x000fc00000000000 */
[----:B------:R-:W-:-:S00]  /*01c0*/  NOP ;  /* 0x0000000000007918 */ /* 0x000fc00000000000 */
[----:B------:R-:W-:-:S00]  /*01d0*/  NOP ;  /* 0x0000000000007918 */ /* 0x000fc00000000000 */
[----:B------:R-:W-:-:S00]  /*01e0*/  NOP ;  /* 0x0000000000007918 */ /* 0x000fc00000000000 */
[----:B------:R-:W-:-:S00]  /*01f0*/  NOP ;  /* 0x0000000000007918 */ /* 0x000fc00000000000 */
.L_x_4:


//--------------------- .text._Z15print_threadIdxv --------------------------
	.section	.text._Z15print_threadIdxv,"ax",@progbits
	.align	128
        .global         _Z15print_threadIdxv
        .type           _Z15print_threadIdxv,@function
        .size           _Z15print_threadIdxv,(.L_x_5 - _Z15print_threadIdxv)
        .other          _Z15print_threadIdxv,@"STO_CUDA_ENTRY STV_DEFAULT"
_Z15print_threadIdxv:
.text._Z15print_threadIdxv:
[----:B------:R-:W0:Y:S01]  /*0000*/  LDC R1, c[0x0][0x37c] ;  /* 0x0000df00ff017b82 */ /* 0x000e220000000800 */
[----:B------:R-:W1:Y:S01]  /*0010*/  S2R R8, SR_TID.X ;  /* 0x0000000000087919 */ /* 0x000e620000002100 */
[----:B0-----:R-:W-:Y:S01]  /*0020*/  VIADD R1, R1, 0xfffffff0 ;  /* 0xfffffff001017836 */ /* 0x001fe20000000000 */
[----:B------:R-:W-:Y:S01]  /*0030*/  MOV R0, 0x0 ;  /* 0x0000000000007802 */ /* 0x000fe20000000f00 */
[----:B------:R-:W0:Y:S01]  /*0040*/  LDCU UR4, c[0x0][0x2f8] ;  /* 0x00005f00ff0477ac */ /* 0x000e220008000800 */
[----:B------:R-:W1:Y:S03]  /*0050*/  S2R R9, SR_TID.Y ;  /* 0x0000000000097919 */ /* 0x000e660000002200 */
[----:B------:R2:W3:Y:S01]  /*0060*/  LDC.64 R2, c[0x4][R0] ;  /* 0x0100000000027b82 */ /* 0x0004e20000000a00 */
[----:B------:R-:W4:Y:S01]  /*0070*/  LDCU.64 UR6, c[0x4][0x8] ;  /* 0x01000100ff0677ac */ /* 0x000f220008000a00 */
[----:B------:R-:W5:Y:S01]  /*0080*/  S2R R10, SR_TID.Z ;  /* 0x00000000000a7919 */ /* 0x000f620000002300 */
[----:B------:R-:W2:Y:S01]  /*0090*/  LDCU UR5, c[0x0][0x2fc] ;  /* 0x00005f80ff0577ac */ /* 0x000ea20008000800 */
[----:B0-----:R-:W-:Y:S01]  /*00a0*/  IADD3 R6, P0, PT, R1, UR4, RZ ;  /* 0x0000000401067c10 */ /* 0x001fe2000ff1e0ff */
[----:B----4-:R-:W-:Y:S01]  /*00b0*/  IMAD.U32 R4, RZ, RZ, UR6 ;  /* 0x00000006ff047e24 */ /* 0x010fe2000f8e00ff */
[----:B------:R-:W-:-:S03]  /*00c0*/  MOV R5, UR7 ;  /* 0x0000000700057c02 */ /* 0x000fc60008000f00 */
[----:B--2---:R-:W-:Y:S01]  /*00d0*/  IMAD.X R7, RZ, RZ, UR5, P0 ;  /* 0x00000005ff077e24 */ /* 0x004fe200080e06ff */
[----:B-1----:R0:W-:Y:S04]  /*00e0*/  STL.64 [R1], R8 ;  /* 0x0000000801007387 */ /* 0x0021e80000100a00 */
[----:B-----5:R0:W-:Y:S03]  /*00f0*/  STL [R1+0x8], R10 ;  /* 0x0000080a01007387 */ /* 0x0201e60000100800 */
[----:B------:R-:W-:-:S07]  /*0100*/  LEPC R20, `(.L_x_2) ;  /* 0x000000001014794e */ /* 0x000fce0000000000 */
[----:B0--3--:R-:W-:Y:S05]  /*0110*/  CALL.ABS.NOINC R2 ;  /* 0x0000000002007343 */ /* 0x009fea0003c00000 */
.L_x_2:
[----:B------:R-:W-:Y:S05]  /*0120*/  EXIT ;  /* 0x000000000000794d */ /* 0x000fea0003800000 */
.L_x_3:
        /* <DEDUP_REMOVED lines=13> */
.L_x_5:


//--------------------- .nv.global.init           --------------------------
	.section	.nv.global.init,"aw",@progbits
.nv.global.init:
	.type		$str,@object
	.size		$str,($str$1 - $str)
$str:
        /*0000*/ 	.byte	0x74, 0x68, 0x72, 0x65, 0x61, 0x64, 0x49, 0x64, 0x78, 0x2e, 0x78, 0x3a, 0x20, 0x25, 0x64, 0x2c
        /*0010*/ 	.byte	0x20, 0x74, 0x68, 0x72, 0x65, 0x61, 0x64, 0x49, 0x64, 0x78, 0x2e, 0x79, 0x3a, 0x20, 0x25, 0x64
        /*0020*/ 	.byte	0x2c, 0x20, 0x74, 0x68, 0x72, 0x65, 0x61, 0x64, 0x49, 0x64, 0x78, 0x2e, 0x7a, 0x3a, 0x20, 0x25
        /*0030*/ 	.byte	0x64, 0x0a, 0x00
	.type		$str$1,@object
	.size		$str$1,(.L_1 - $str$1)
$str$1:
        /*0033*/ 	.byte	0x62, 0x6c, 0x6f, 0x63, 0x6b, 0x49, 0x64, 0x78, 0x2e, 0x78, 0x3a, 0x20, 0x25, 0x64, 0x2c, 0x20
        /*0043*/ 	.byte	0x62, 0x6c, 0x6f, 0x63, 0x6b, 0x49, 0x64, 0x78, 0x2e, 0x79, 0x3a, 0x20, 0x25, 0x64, 0x2c, 0x20
        /*0053*/ 	.byte	0x62, 0x6c, 0x6f, 0x63, 0x6b, 0x49, 0x64, 0x78, 0x2e, 0x7a, 0x3a, 0x20, 0x25, 0x64, 0x2c, 0x20
        /*0063*/ 	.byte	0x67, 0x72, 0x69, 0x64, 0x44, 0x69, 0x6d, 0x2e, 0x78, 0x3a, 0x20, 0x25, 0x64, 0x2c, 0x20, 0x67
        /*0073*/ 	.byte	0x72, 0x69, 0x64, 0x44, 0x69, 0x6d, 0x2e, 0x79, 0x3a, 0x20, 0x25, 0x64, 0x2c, 0x20, 0x67, 0x72
        /*0083*/ 	.byte	0x69, 0x64, 0x44, 0x69, 0x6d, 0x2e, 0x7a, 0x3a, 0x20, 0x25, 0x64, 0x0a, 0x00
.L_1:


//--------------------- .nv.shared.reserved.0     --------------------------
	.section	.nv.shared.reserved.0,"aw",@nobits
	.weak		__nv_reservedSMEM_offset_0_alias
	.size		__nv_reservedSMEM_offset_0_alias, 0, 64
	.other		__nv_reservedSMEM_offset_0_alias,@"STO_CUDA_RESERVED_SHARED STV_DEFAULT"
__nv_reservedSMEM_offset_0_alias:
	.zero		0
	.zero		64


//--------------------- .nv.constant0._Z26print_blockIdx_and_gridIdxv --------------------------
	.section	.nv.constant0._Z26print_blockIdx_and_gridIdxv,"a",@progbits
	.sectionflags	@""
	.align	4
.nv.constant0._Z26print_blockIdx_and_gridIdxv:
	.zero		896


//--------------------- .nv.constant0._Z15print_threadIdxv --------------------------
	.section	.nv.constant0._Z15print_threadIdxv,"a",@progbits
	.sectionflags	@""
	.align	4
.nv.constant0._Z15print_threadIdxv:
	.zero		896


//--------------------- SYMBOLS --------------------------

	.type		.nv.reservedSmem.offset0,@object
	.size		.nv.reservedSmem.offset0,0x4
	.type		vprintf,@function
